	.headerflags	@"EF_CUDA_TEXMODE_UNIFIED EF_CUDA_64BIT_ADDRESS EF_CUDA_ACCELERATORS EF_CUDA_SM90 EF_CUDA_VIRTUAL_SM(EF_CUDA_SM90)"
	.elftype	@"ET_EXEC"


//--------------------- .nv.info                  --------------------------
	.section	.nv.info,"",@"SHT_CUDA_INFO"
	.align	4


	//----- nvinfo : EIATTR_REGCOUNT
	.align		4
        /*0000*/ 	.byte	0x04, 0x2f
        /*0002*/ 	.short	(.L_3 - .L_2)
	.align		4
.L_2:
        /*0004*/ 	.word	index@(triton_poi_fused__native_batch_norm_legit_no_training_add_convolution_relu_13)
        /*0008*/ 	.word	0x0000001c


	//----- nvinfo : EIATTR_MIN_STACK_SIZE
	.align		4
.L_3:
        /*000c*/ 	.byte	0x04, 0x12
        /*000e*/ 	.short	(.L_5 - .L_4)
	.align		4
.L_4:
        /*0010*/ 	.word	index@(triton_poi_fused__native_batch_norm_legit_no_training_add_convolution_relu_13)
        /*0014*/ 	.word	0x00000000


	//----- nvinfo : EIATTR_FRAME_SIZE
	.align		4
.L_5:
        /*0018*/ 	.byte	0x04, 0x11
        /*001a*/ 	.short	(.L_7 - .L_6)
	.align		4
.L_6:
        /*001c*/ 	.word	index@(triton_poi_fused__native_batch_norm_legit_no_training_add_convolution_relu_13)
        /*0020*/ 	.word	0x00000000


	//----- nvinfo : EIATTR_MIN_STACK_SIZE
	.align		4
.L_7:
        /*0024*/ 	.byte	0x04, 0x12
        /*0026*/ 	.short	(.L_9 - .L_8)
	.align		4
.L_8:
        /*0028*/ 	.word	index@(triton_poi_fused__native_batch_norm_legit_no_training_add_convolution_relu_13)
        /*002c*/ 	.word	0x00000000
.L_9:


//--------------------- .nv.info.triton_poi_fused__native_batch_norm_legit_no_training_add_convolution_relu_13 --------------------------
	.section	.nv.info.triton_poi_fused__native_batch_norm_legit_no_training_add_convolution_relu_13,"",@"SHT_CUDA_INFO"
	.sectionflags	@""
	.align	4


	//----- nvinfo : EIATTR_CUDA_API_VERSION
	.align		4
        /*0000*/ 	.byte	0x04, 0x37
        /*0002*/ 	.short	(.L_11 - .L_10)
.L_10:
        /*0004*/ 	.word	0x0000007c


	//----- nvinfo : EIATTR_KPARAM_INFO
	.align		4
.L_11:
        /*0008*/ 	.byte	0x04, 0x17
        /*000a*/ 	.short	(.L_13 - .L_12)
.L_12:
        /*000c*/ 	.word	0x00000000
        /*0010*/ 	.short	0x000a
        /*0012*/ 	.short	0x0050
        /*0014*/ 	.byte	0x00, 0xf0, 0x11, 0x00


	//----- nvinfo : EIATTR_KPARAM_INFO
	.align		4
.L_13:
        /*0018*/ 	.byte	0x04, 0x17
        /*001a*/ 	.short	(.L_15 - .L_14)
.L_14:
        /*001c*/ 	.word	0x00000000
        /*0020*/ 	.short	0x0009
        /*0022*/ 	.short	0x0048
        /*0024*/ 	.byte	0x00, 0xf4, 0x21, 0x00


	//----- nvinfo : EIATTR_KPARAM_INFO
	.align		4
.L_15:
        /*0028*/ 	.byte	0x04, 0x17
        /*002a*/ 	.short	(.L_17 - .L_16)
.L_16:
        /*002c*/ 	.word	0x00000000
        /*0030*/ 	.short	0x0008
        /*0032*/ 	.short	0x0040
        /*0034*/ 	.byte	0x00, 0xf4, 0x21, 0x00


	//----- nvinfo : EIATTR_KPARAM_INFO
	.align		4
.L_17:
        /*0038*/ 	.byte	0x04, 0x17
        /*003a*/ 	.short	(.L_19 - .L_18)
.L_18:
        /*003c*/ 	.word	0x00000000
        /*0040*/ 	.short	0x0007
        /*0042*/ 	.short	0x0038
        /*0044*/ 	.byte	0x00, 0xf4, 0x21, 0x00


	//----- nvinfo : EIATTR_KPARAM_INFO
	.align		4
.L_19:
        /*0048*/ 	.byte	0x04, 0x17
        /*004a*/ 	.short	(.L_21 - .L_20)
.L_20:
        /*004c*/ 	.word	0x00000000
        /*0050*/ 	.short	0x0006
        /*0052*/ 	.short	0x0030
        /*0054*/ 	.byte	0x00, 0xf4, 0x21, 0x00


	//----- nvinfo : EIATTR_KPARAM_INFO
	.align		4
.L_21:
        /*0058*/ 	.byte	0x04, 0x17
        /*005a*/ 	.short	(.L_23 - .L_22)
.L_22:
        /*005c*/ 	.word	0x00000000
        /*0060*/ 	.short	0x0005
        /*0062*/ 	.short	0x0028
        /*0064*/ 	.byte	0x00, 0xf4, 0x21, 0x00


	//----- nvinfo : EIATTR_KPARAM_INFO
	.align		4
.L_23:
        /*0068*/ 	.byte	0x04, 0x17
        /*006a*/ 	.short	(.L_25 - .L_24)
.L_24:
        /*006c*/ 	.word	0x00000000
        /*0070*/ 	.short	0x0004
        /*0072*/ 	.short	0x0020
        /*0074*/ 	.byte	0x00, 0xf4, 0x21, 0x00


	//----- nvinfo : EIATTR_KPARAM_INFO
	.align		4
.L_25:
        /*0078*/ 	.byte	0x04, 0x17
        /*007a*/ 	.short	(.L_27 - .L_26)
.L_26:
        /*007c*/ 	.word	0x00000000
        /*0080*/ 	.short	0x0003
        /*0082*/ 	.short	0x0018
        /*0084*/ 	.byte	0x00, 0xf4, 0x21, 0x00


	//----- nvinfo : EIATTR_KPARAM_INFO
	.align		4
.L_27:
        /*0088*/ 	.byte	0x04, 0x17
        /*008a*/ 	.short	(.L_29 - .L_28)
.L_28:
        /*008c*/ 	.word	0x00000000
        /*0090*/ 	.short	0x0002
        /*0092*/ 	.short	0x0010
        /*0094*/ 	.byte	0x00, 0xf4, 0x21, 0x00


	//----- nvinfo : EIATTR_KPARAM_INFO
	.align		4
.L_29:
        /*0098*/ 	.byte	0x04, 0x17
        /*009a*/ 	.short	(.L_31 - .L_30)
.L_30:
        /*009c*/ 	.word	0x00000000
        /*00a0*/ 	.short	0x0001
        /*00a2*/ 	.short	0x0008
        /*00a4*/ 	.byte	0x00, 0xf4, 0x21, 0x00


	//----- nvinfo : EIATTR_KPARAM_INFO
	.align		4
.L_31:
        /*00a8*/ 	.byte	0x04, 0x17
        /*00aa*/ 	.short	(.L_33 - .L_32)
.L_32:
        /*00ac*/ 	.word	0x00000000
        /*00b0*/ 	.short	0x0000
        /*00b2*/ 	.short	0x0000
        /*00b4*/ 	.byte	0x00, 0xf4, 0x21, 0x00


	//----- nvinfo : EIATTR_SPARSE_MMA_MASK
	.align		4
.L_33:
        /*00b8*/ 	.byte	0x03, 0x50
        /*00ba*/ 	.short	0x0000


	//----- nvinfo : EIATTR_MAXREG_COUNT
	.align		4
        /*00bc*/ 	.byte	0x03, 0x1b
        /*00be*/ 	.short	0x00ff


	//----- nvinfo : EIATTR_EXIT_INSTR_OFFSETS
	.align		4
        /*00c0*/ 	.byte	0x04, 0x1c
        /*00c2*/ 	.short	(.L_35 - .L_34)


	//   ....[0]....
.L_34:
        /*00c4*/ 	.word	0x000003e0


	//----- nvinfo : EIATTR_REQNTID
	.align		4
.L_35:
        /*00c8*/ 	.byte	0x04, 0x10
        /*00ca*/ 	.short	(.L_37 - .L_36)
.L_36:
        /*00cc*/ 	.word	0x00000080
        /*00d0*/ 	.word	0x00000001
        /*00d4*/ 	.word	0x00000001


	//----- nvinfo : EIATTR_CBANK_PARAM_SIZE
	.align		4
.L_37:
        /*00d8*/ 	.byte	0x03, 0x19
        /*00da*/ 	.short	0x0054


	//----- nvinfo : EIATTR_PARAM_CBANK
	.align		4
        /*00dc*/ 	.byte	0x04, 0x0a
        /*00de*/ 	.short	(.L_39 - .L_38)
	.align		4
.L_38:
        /*00e0*/ 	.word	index@(.nv.constant0.triton_poi_fused__native_batch_norm_legit_no_training_add_convolution_relu_13)
        /*00e4*/ 	.short	0x0210
        /*00e6*/ 	.short	0x0054


	//----- nvinfo : EIATTR_SW_WAR
	.align		4
.L_39:
        /*00e8*/ 	.byte	0x04, 0x36
        /*00ea*/ 	.short	(.L_41 - .L_40)
.L_40:
        /*00ec*/ 	.word	0x00000008
.L_41:


//--------------------- .nv.callgraph             --------------------------
	.section	.nv.callgraph,"",@"SHT_CUDA_CALLGRAPH"
	.align	4
	.sectionentsize	8
	.align		4
        /*0000*/ 	.word	0x00000000
	.align		4
        /*0004*/ 	.word	0xffffffff
	.align		4
        /*0008*/ 	.word	0x00000000
	.align		4
        /*000c*/ 	.word	0xfffffffe
	.align		4
        /*0010*/ 	.word	0x00000000
	.align		4
        /*0014*/ 	.word	0xfffffffd
	.align		4
        /*0018*/ 	.word	0x00000000
	.align		4
        /*001c*/ 	.word	0xfffffffc


//--------------------- .nv.constant4             --------------------------
	.section	.nv.constant4,"a",@progbits
	.align	8
	.align		8
.nv.constant4:
        /*0000*/ 	.dword	_$_str
	.align		8
        /*0008*/ 	.dword	_$_str_$_2


//--------------------- .text.triton_poi_fused__native_batch_norm_legit_no_training_add_convolution_relu_13 --------------------------
	.section	.text.triton_poi_fused__native_batch_norm_legit_no_training_add_convolution_relu_13,"ax",@progbits
	.align	128
        .global         triton_poi_fused__native_batch_norm_legit_no_training_add_convolution_relu_13
        .type           triton_poi_fused__native_batch_norm_legit_no_training_add_convolution_relu_13,@function
        .size           triton_poi_fused__native_batch_norm_legit_no_training_add_convolution_relu_13,(.L_x_1 - triton_poi_fused__native_batch_norm_legit_no_training_add_convolution_relu_13)
        .other          triton_poi_fused__native_batch_norm_legit_no_training_add_convolution_relu_13,@"STO_CUDA_ENTRY STV_DEFAULT"
triton_poi_fused__native_batch_norm_legit_no_training_add_convolution_relu_13:
.text.triton_poi_fused__native_batch_norm_legit_no_training_add_convolution_relu_13:
[----:B------:R-:W-:Y:S01]  /*0000*/  LDC R1, c[0x0][0x28] ;  /* 0x00000a00ff017b82 */ /* 0x000fe20000000800 */
[----:B------:R-:W1:Y:S07]  /*0010*/  S2R R0, SR_TID.X ;  /* 0x0000000000007919 */ /* 0x000e6e0000002100 */
[----:B------:R-:W2:Y:S01]  /*0020*/  LDC.64 R12, c[0x0][0x240] ;  /* 0x00009000ff0c7b82 */ /* 0x000ea20000000a00 */
[----:B------:R-:W-:Y:S01]  /*0030*/  ULDC.64 UR4, c[0x0][0x208] ;  /* 0x0000820000047ab9 */ /* 0x000fe20000000a00 */
[----:B------:R-:W3:Y:S06]  /*0040*/  S2R R3, SR_CTAID.X ;  /* 0x0000000000037919 */ /* 0x000eec0000002500 */
[----:B------:R-:W4:Y:S08]  /*0050*/  LDC.64 R20, c[0x0][0x220] ;  /* 0x00008800ff147b82 */ /* 0x000f300000000a00 */
[----:B------:R-:W5:Y:S08]  /*0060*/  LDC.64 R22, c[0x0][0x228] ;  /* 0x00008a00ff167b82 */ /* 0x000f700000000a00 */
[----:B------:R-:W5:Y:S01]  /*0070*/  LDC.64 R16, c[0x0][0x230] ;  /* 0x00008c00ff107b82 */ /* 0x000f620000000a00 */
[----:B-1----:R-:W-:-:S07]  /*0080*/  LOP3.LUT R0, R0, 0x7f, RZ, 0xc0, !PT ;  /* 0x0000007f00007812 */ /* 0x002fce00078ec0ff */
[----:B------:R-:W1:Y:S01]  /*0090*/  LDC.64 R14, c[0x0][0x218] ;  /* 0x00008600ff0e7b82 */ /* 0x000e620000000a00 */
[----:B---3--:R-:W-:Y:S02]  /*00a0*/  SHF.R.S32.HI R2, RZ, 0x18, R3 ;  /* 0x00000018ff027819 */ /* 0x008fe40000011403 */
[----:B------:R-:W-:Y:S02]  /*00b0*/  LEA R0, R3, R0, 0x7 ;  /* 0x0000000003007211 */ /* 0x000fe400078e38ff */
[----:B------:R-:W-:-:S03]  /*00c0*/  SGXT R3, R2, 0x1 ;  /* 0x000000010203781a */ /* 0x000fc60000000200 */
[----:B------:R-:W3:Y:S01]  /*00d0*/  LDC.64 R8, c[0x0][0x210] ;  /* 0x00008400ff087b82 */ /* 0x000ee20000000a00 */
[----:B------:R-:W-:-:S04]  /*00e0*/  LEA.HI R3, R3, R0, RZ, 0x2 ;  /* 0x0000000003037211 */ /* 0x000fc800078f10ff */
[----:B------:R-:W-:-:S03]  /*00f0*/  LOP3.LUT R3, R3, 0xfffffffc, RZ, 0xc0, !PT ;  /* 0xfffffffc03037812 */ /* 0x000fc600078ec0ff */
[----:B------:R-:W3:Y:S01]  /*0100*/  LDC.64 R6, c[0x0][0x238] ;  /* 0x00008e00ff067b82 */ /* 0x000ee20000000a00 */
[----:B------:R-:W-:-:S05]  /*0110*/  IADD3 R11, R0, -R3, RZ ;  /* 0x80000003000b7210 */ /* 0x000fca0007ffe0ff */
[----:B--2---:R-:W-:Y:S02]  /*0120*/  IMAD.WIDE R12, R11, 0x4, R12 ;  /* 0x000000040b0c7825 */ /* 0x004fe400078e020c */
[----:B------:R-:W2:Y:S03]  /*0130*/  LDC.64 R4, c[0x0][0x248] ;  /* 0x00009200ff047b82 */ /* 0x000ea60000000a00 */
[----:B------:R-:W2:Y:S01]  /*0140*/  LDG.E.EL R10, desc[UR4][R12.64] ;  /* 0x000000040c0a7981 */ /* 0x000ea2000c2e1900 */
[----:B----4-:R-:W-:-:S04]  /*0150*/  IMAD.WIDE R20, R0, 0x4, R20 ;  /* 0x0000000400147825 */ /* 0x010fc800078e0214 */
[----:B------:R-:W4:Y:S01]  /*0160*/  LDC.64 R2, c[0x0][0x250] ;  /* 0x00009400ff027b82 */ /* 0x000f220000000a00 */
[----:B-----5:R-:W-:Y:S01]  /*0170*/  IMAD.WIDE R22, R11, 0x4, R22 ;  /* 0x000000040b167825 */ /* 0x020fe200078e0216 */
[----:B------:R-:W5:Y:S04]  /*0180*/  LDG.E R12, desc[UR4][R20.64] ;  /* 0x00000004140c7981 */ /* 0x000f68000c1e1900 */
[----:B------:R-:W5:Y:S01]  /*0190*/  LDG.E.EL R13, desc[UR4][R22.64] ;  /* 0x00000004160d7981 */ /* 0x000f62000c2e1900 */
[----:B0-----:R-:W-:-:S04]  /*01a0*/  IMAD.WIDE R24, R0, 0x4, R16 ;  /* 0x0000000400187825 */ /* 0x001fc800078e0210 */
[C---:B-1----:R-:W-:Y:S02]  /*01b0*/  IMAD.WIDE R18, R11.reuse, 0x4, R14 ;  /* 0x000000040b127825 */ /* 0x042fe400078e020e */
[----:B------:R-:W5:Y:S02]  /*01c0*/  LDG.E R14, desc[UR4][R24.64] ;  /* 0x00000004180e7981 */ /* 0x000f64000c1e1900 */
[----:B---3--:R-:W-:Y:S02]  /*01d0*/  IMAD.WIDE R8, R0, 0x4, R8 ;  /* 0x0000000400087825 */ /* 0x008fe400078e0208 */
[----:B------:R-:W3:Y:S02]  /*01e0*/  LDG.E.EL R15, desc[UR4][R18.64] ;  /* 0x00000004120f7981 */ /* 0x000ee4000c2e1900 */
[C---:B------:R-:W-:Y:S02]  /*01f0*/  IMAD.WIDE R6, R11.reuse, 0x4, R6 ;  /* 0x000000040b067825 */ /* 0x040fe400078e0206 */
[----:B------:R-:W3:Y:S02]  /*0200*/  LDG.E R16, desc[UR4][R8.64] ;  /* 0x0000000408107981 */ /* 0x000ee4000c1e1900 */
[----:B--2---:R-:W-:-:S02]  /*0210*/  IMAD.WIDE R4, R11, 0x4, R4 ;  /* 0x000000040b047825 */ /* 0x004fc400078e0204 */
[----:B------:R-:W2:Y:S02]  /*0220*/  LDG.E.EL R6, desc[UR4][R6.64] ;  /* 0x0000000406067981 */ /* 0x000ea4000c2e1900 */
[----:B----4-:R-:W-:Y:S02]  /*0230*/  IMAD.WIDE R2, R11, 0x4, R2 ;  /* 0x000000040b027825 */ /* 0x010fe400078e0202 */
[----:B------:R-:W4:Y:S04]  /*0240*/  LDG.E.EL R4, desc[UR4][R4.64] ;  /* 0x0000000404047981 */ /* 0x000f28000c2e1900 */
[----:B------:R0:W4:Y:S02]  /*0250*/  LDG.E.EL R11, desc[UR4][R2.64] ;  /* 0x00000004020b7981 */ /* 0x000124000c2e1900 */
[----:B0-----:R-:W0:Y:S02]  /*0260*/  LDC.64 R2, c[0x0][0x258] ;  /* 0x00009600ff027b82 */ /* 0x001e240000000a00 */
[----:B0-----:R-:W-:-:S04]  /*0270*/  IMAD.WIDE R2, R0, 0x4, R2 ;  /* 0x0000000400027825 */ /* 0x001fc800078e0202 */
[----:B------:R-:W-:-:S04]  /*0280*/  FADD R10, R10, 9.9999997473787516356e-06 ;  /* 0x3727c5ac0a0a7421 */ /* 0x000fc80000000000 */
[----:B------:R-:W0:Y:S02]  /*0290*/  MUFU.SQRT R17, R10 ;  /* 0x0000000a00117308 */ /* 0x000e240000002000 */
[C---:B0-----:R-:W-:Y:S02]  /*02a0*/  FSETP.GT.AND P0, PT, R17.reuse, 8.50705917302346158658e+37, PT ;  /* 0x7e8000001100780b */ /* 0x041fe40003f04000 */
[----:B------:R-:W-:Y:S01]  /*02b0*/  FSETP.GEU.AND P1, PT, R17, 1.175494350822287508e-38, PT ;  /* 0x008000001100780b */ /* 0x000fe20003f2e000 */
[----:B-----5:R-:W-:Y:S01]  /*02c0*/  FADD R13, R12, R13 ;  /* 0x0000000d0c0d7221 */ /* 0x020fe20000000000 */
[----:B------:R-:W-:-:S09]  /*02d0*/  HFMA2.MMA R12, -RZ, RZ, 1.625, 0 ;  /* 0x3e800000ff0c7435 */ /* 0x000fd200000001ff */
[----:B------:R-:W-:-:S04]  /*02e0*/  @P0 FMUL R17, R17, 0.25 ;  /* 0x3e80000011110820 */ /* 0x000fc80000400000 */
[----:B------:R-:W-:-:S06]  /*02f0*/  @!P1 FMUL R17, R17, 16777216 ;  /* 0x4b80000011119820 */ /* 0x000fcc0000400000 */
[----:B------:R-:W0:Y:S01]  /*0300*/  MUFU.RCP R17, R17 ;  /* 0x0000001100117308 */ /* 0x000e220000001000 */
[----:B------:R-:W-:Y:S01]  /*0310*/  FSEL R12, R12, 1, P0 ;  /* 0x3f8000000c0c7808 */ /* 0x000fe20000000000 */
[----:B------:R-:W-:Y:S01]  /*0320*/  FADD R14, R14, R13 ;  /* 0x0000000d0e0e7221 */ /* 0x000fe20000000000 */
[----:B---3--:R-:W-:-:S03]  /*0330*/  FADD R15, R16, R15 ;  /* 0x0000000f100f7221 */ /* 0x008fc60000000000 */
[----:B------:R-:W-:Y:S01]  /*0340*/  @!P1 FMUL R12, R12, 16777216 ;  /* 0x4b8000000c0c9820 */ /* 0x000fe20000400000 */
[----:B------:R-:W-:-:S04]  /*0350*/  FADD R15, R15, R14 ;  /* 0x0000000e0f0f7221 */ /* 0x000fc80000000000 */
[----:B--2---:R-:W-:Y:S01]  /*0360*/  FADD R6, -R6, R15 ;  /* 0x0000000f06067221 */ /* 0x004fe20000000100 */
[----:B0-----:R-:W-:-:S04]  /*0370*/  FMUL R5, R17, R12 ;  /* 0x0000000c11057220 */ /* 0x001fc80000400000 */
[----:B------:R-:W-:-:S04]  /*0380*/  FMUL R5, R6, R5 ;  /* 0x0000000506057220 */ /* 0x000fc80000400000 */
[----:B----4-:R-:W-:-:S05]  /*0390*/  FFMA R4, R4, R5, R11 ;  /* 0x0000000504047223 */ /* 0x010fca000000000b */
[----:B------:R-:W-:-:S04]  /*03a0*/  FSETP.GEU.AND P0, PT, R4, RZ, PT ;  /* 0x000000ff0400720b */ /* 0x000fc80003f0e000 */
[----:B------:R-:W-:Y:S01]  /*03b0*/  FSEL R5, R4, RZ, P0 ;  /* 0x000000ff04057208 */ /* 0x000fe20000000000 */
[----:B------:R-:W-:Y:S04]  /*03c0*/  STG.E desc[UR4][R8.64], R15 ;  /* 0x0000000f08007986 */ /* 0x000fe8000c101904 */
[----:B------:R-:W-:Y:S01]  /*03d0*/  STG.E desc[UR4][R2.64], R5 ;  /* 0x0000000502007986 */ /* 0x000fe2000c101904 */
[----:B------:R-:W-:Y:S05]  /*03e0*/  EXIT ;  /* 0x000000000000794d */ /* 0x000fea0003800000 */
.L_x_0:
[----:B------:R-:W-:-:S00]  /*03f0*/  BRA `(.L_x_0) ;  /* 0xfffffffc00fc7947 */ /* 0x000fc0000383ffff */
[----:B------:R-:W-:-:S00]  /*0400*/  NOP ;  /* 0x0000000000007918 */ /* 0x000fc00000000000 */
[----:B------:R-:W-:-:S00]  /*0410*/  NOP ;  /* 0x0000000000007918 */ /* 0x000fc00000000000 */
[----:B------:R-:W-:-:S00]  /*0420*/  NOP ;  /* 0x0000000000007918 */ /* 0x000fc00000000000 */
[----:B------:R-:W-:-:S00]  /*0430*/  NOP ;  /* 0x0000000000007918 */ /* 0x000fc00000000000 */
[----:B------:R-:W-:-:S00]  /*0440*/  NOP ;  /* 0x0000000000007918 */ /* 0x000fc00000000000 */
[----:B------:R-:W-:-:S00]  /*0450*/  NOP ;  /* 0x0000000000007918 */ /* 0x000fc00000000000 */
[----:B------:R-:W-:-:S00]  /*0460*/  NOP ;  /* 0x0000000000007918 */ /* 0x000fc00000000000 */
[----:B------:R-:W-:-:S00]  /*0470*/  NOP ;  /* 0x0000000000007918 */ /* 0x000fc00000000000 */
.L_x_1:


//--------------------- .nv.global.init           --------------------------
	.section	.nv.global.init,"aw",@progbits
.nv.global.init:
	.type		_$_str,@object
	.size		_$_str,(_$_str_$_2 - _$_str)
_$_str:
        /*0000*/ 	.byte	0x5f, 0x5f, 0x43, 0x55, 0x44, 0x41, 0x5f, 0x46, 0x54, 0x5a, 0x00
	.type		_$_str_$_2,@object
	.size		_$_str_$_2,(.L_1 - _$_str_$_2)
_$_str_$_2:
        /*000b*/ 	.byte	0x5f, 0x5f, 0x43, 0x55, 0x44, 0x41, 0x5f, 0x50, 0x52, 0x45, 0x43, 0x5f, 0x53, 0x51, 0x52, 0x54
        /*001b*/ 	.byte	0x00
.L_1:


//--------------------- .nv.constant0.triton_poi_fused__native_batch_norm_legit_no_training_add_convolution_relu_13 --------------------------
	.section	.nv.constant0.triton_poi_fused__native_batch_norm_legit_no_training_add_convolution_relu_13,"a",@progbits
	.sectionflags	@""
	.align	4
.nv.constant0.triton_poi_fused__native_batch_norm_legit_no_training_add_convolution_relu_13:
	.zero		612
